//
// Generated by NVIDIA NVVM Compiler
//
// Compiler Build ID: CL-36424714
// Cuda compilation tools, release 13.0, V13.0.88
// Based on NVVM 20.0.0
//

.version 9.0
.target sm_100
.address_size 64

	// .globl	_Z8sgemm_v3ILj16ELj2EEvPfS0_S0_iii
// _ZZ8sgemm_v3ILj16ELj2EEvPfS0_S0_iiiE8a_shared has been demoted
// _ZZ8sgemm_v3ILj16ELj2EEvPfS0_S0_iiiE8b_shared has been demoted

.visible .entry _Z8sgemm_v3ILj16ELj2EEvPfS0_S0_iii(
	.param .u64 .ptr .align 1 _Z8sgemm_v3ILj16ELj2EEvPfS0_S0_iii_param_0,
	.param .u64 .ptr .align 1 _Z8sgemm_v3ILj16ELj2EEvPfS0_S0_iii_param_1,
	.param .u64 .ptr .align 1 _Z8sgemm_v3ILj16ELj2EEvPfS0_S0_iii_param_2,
	.param .u32 _Z8sgemm_v3ILj16ELj2EEvPfS0_S0_iii_param_3,
	.param .u32 _Z8sgemm_v3ILj16ELj2EEvPfS0_S0_iii_param_4,
	.param .u32 _Z8sgemm_v3ILj16ELj2EEvPfS0_S0_iii_param_5
)
{
	.reg .pred 	%p<3>;
	.reg .b32 	%r<54>;
	.reg .b32 	%f<146>;
	.reg .b64 	%rd<53>;
	// demoted variable
	.shared .align 4 .b8 _ZZ8sgemm_v3ILj16ELj2EEvPfS0_S0_iiiE8a_shared[4096];
	// demoted variable
	.shared .align 4 .b8 _ZZ8sgemm_v3ILj16ELj2EEvPfS0_S0_iiiE8b_shared[4096];
	ld.param.u64 	%rd7, [_Z8sgemm_v3ILj16ELj2EEvPfS0_S0_iii_param_2];
	ld.param.u32 	%r5, [_Z8sgemm_v3ILj16ELj2EEvPfS0_S0_iii_param_5];
	mov.u32 	%r1, %tid.x;
	setp.lt.s32 	%p1, %r5, 1;
	@%p1 bra 	$L__BB0_3;
	ld.param.u32 	%r51, [_Z8sgemm_v3ILj16ELj2EEvPfS0_S0_iii_param_4];
	mov.u32 	%r7, %ctaid.x;
	mov.u32 	%r8, %ntid.x;
	mov.u32 	%r9, %ntid.y;
	mov.u32 	%r10, %ctaid.y;
	mov.u32 	%r11, %tid.y;
	mad.lo.s32 	%r12, %r10, %r9, %r11;
	cvta.to.global.u64 	%rd8, %rd7;
	mad.lo.s32 	%r13, %r7, %r8, %r1;
	mad.lo.s32 	%r14, %r12, %r51, %r13;
	shl.b32 	%r15, %r51, 4;
	add.s32 	%r16, %r14, 16;
	mul.wide.u32 	%rd9, %r16, 4;
	add.s64 	%rd1, %rd8, %rd9;
	add.s32 	%r17, %r14, 17;
	mul.wide.u32 	%rd10, %r17, 4;
	add.s64 	%rd2, %rd8, %rd10;
	add.s32 	%r18, %r16, %r15;
	mul.wide.u32 	%rd11, %r18, 4;
	add.s64 	%rd3, %rd8, %rd11;
	add.s32 	%r19, %r18, 1;
	mul.wide.u32 	%rd12, %r19, 4;
	add.s64 	%rd4, %rd8, %rd12;
	mov.b32 	%r53, 0;
$L__BB0_2:
	ld.param.u32 	%r52, [_Z8sgemm_v3ILj16ELj2EEvPfS0_S0_iii_param_4];
	ld.param.u64 	%rd52, [_Z8sgemm_v3ILj16ELj2EEvPfS0_S0_iii_param_1];
	ld.param.u64 	%rd51, [_Z8sgemm_v3ILj16ELj2EEvPfS0_S0_iii_param_0];
	mov.u32 	%r20, %tid.x;
	add.s32 	%r21, %r53, %r20;
	mov.u32 	%r22, %tid.y;
	mad.lo.s32 	%r23, %r22, %r52, %r53;
	cvt.u64.u32 	%rd13, %r21;
	mov.u32 	%r24, %ctaid.y;
	mov.u32 	%r25, %ntid.y;
	mul.lo.s32 	%r26, %r24, %r25;
	add.s32 	%r27, %r26, %r22;
	add.s32 	%r28, %r27, %r26;
	mul.lo.s32 	%r29, %r5, %r28;
	cvt.u64.u32 	%rd14, %r29;
	add.s64 	%rd15, %rd13, %rd14;
	cvta.to.global.u64 	%rd16, %rd51;
	shl.b64 	%rd17, %rd15, 2;
	add.s64 	%rd18, %rd16, %rd17;
	ld.global.f32 	%f10, [%rd18];
	shl.b32 	%r30, %r22, 7;
	mov.u32 	%r31, _ZZ8sgemm_v3ILj16ELj2EEvPfS0_S0_iiiE8a_shared;
	add.s32 	%r32, %r31, %r30;
	shl.b32 	%r33, %r20, 2;
	add.s32 	%r34, %r32, %r33;
	st.shared.f32 	[%r34], %f10;
	cvt.u64.u32 	%rd19, %r23;
	mov.u32 	%r35, %ctaid.x;
	mov.u32 	%r36, %ntid.x;
	mul.lo.s32 	%r37, %r35, %r36;
	shl.b32 	%r38, %r37, 1;
	cvt.u64.u32 	%rd20, %r38;
	cvt.u64.u32 	%rd21, %r20;
	add.s64 	%rd22, %rd20, %rd21;
	add.s64 	%rd23, %rd22, %rd19;
	cvta.to.global.u64 	%rd24, %rd52;
	shl.b64 	%rd25, %rd23, 2;
	add.s64 	%rd26, %rd24, %rd25;
	ld.global.f32 	%f11, [%rd26];
	mov.u32 	%r39, _ZZ8sgemm_v3ILj16ELj2EEvPfS0_S0_iiiE8b_shared;
	add.s32 	%r40, %r39, %r30;
	add.s32 	%r41, %r40, %r33;
	st.shared.f32 	[%r41], %f11;
	add.s32 	%r42, %r21, 16;
	cvt.u64.u32 	%rd27, %r42;
	add.s64 	%rd28, %rd27, %rd14;
	shl.b64 	%rd29, %rd28, 2;
	add.s64 	%rd30, %rd16, %rd29;
	ld.global.f32 	%f12, [%rd30];
	st.shared.f32 	[%r34+64], %f12;
	add.s32 	%r43, %r23, 16;
	cvt.u64.u32 	%rd31, %r43;
	add.s64 	%rd32, %rd22, %rd31;
	shl.b64 	%rd33, %rd32, 2;
	add.s64 	%rd34, %rd24, %rd33;
	ld.global.f32 	%f13, [%rd34];
	st.shared.f32 	[%r41+64], %f13;
	shl.b32 	%r44, %r5, 4;
	add.s32 	%r45, %r21, %r44;
	shl.b32 	%r46, %r52, 4;
	add.s32 	%r47, %r23, %r46;
	cvt.u64.u32 	%rd35, %r45;
	add.s64 	%rd36, %rd35, %rd14;
	shl.b64 	%rd37, %rd36, 2;
	add.s64 	%rd38, %rd16, %rd37;
	ld.global.f32 	%f14, [%rd38];
	st.shared.f32 	[%r34+2048], %f14;
	cvt.u64.u32 	%rd39, %r47;
	add.s64 	%rd40, %rd22, %rd39;
	shl.b64 	%rd41, %rd40, 2;
	add.s64 	%rd42, %rd24, %rd41;
	ld.global.f32 	%f15, [%rd42];
	st.shared.f32 	[%r41+2048], %f15;
	add.s32 	%r48, %r45, 16;
	cvt.u64.u32 	%rd43, %r48;
	add.s64 	%rd44, %rd43, %rd14;
	shl.b64 	%rd45, %rd44, 2;
	add.s64 	%rd46, %rd16, %rd45;
	ld.global.f32 	%f16, [%rd46];
	st.shared.f32 	[%r34+2112], %f16;
	add.s32 	%r49, %r47, 16;
	cvt.u64.u32 	%rd47, %r49;
	add.s64 	%rd48, %rd22, %rd47;
	shl.b64 	%rd49, %rd48, 2;
	add.s64 	%rd50, %rd24, %rd49;
	ld.global.f32 	%f17, [%rd50];
	st.shared.f32 	[%r41+2112], %f17;
	bar.sync 	0;
	ld.shared.f32 	%f18, [_ZZ8sgemm_v3ILj16ELj2EEvPfS0_S0_iiiE8a_shared];
	ld.shared.f32 	%f19, [_ZZ8sgemm_v3ILj16ELj2EEvPfS0_S0_iiiE8b_shared];
	fma.rn.f32 	%f20, %f18, %f19, %f145;
	ld.shared.f32 	%f21, [_ZZ8sgemm_v3ILj16ELj2EEvPfS0_S0_iiiE8a_shared+4];
	ld.shared.f32 	%f22, [_ZZ8sgemm_v3ILj16ELj2EEvPfS0_S0_iiiE8b_shared+128];
	fma.rn.f32 	%f23, %f21, %f22, %f20;
	ld.shared.f32 	%f24, [_ZZ8sgemm_v3ILj16ELj2EEvPfS0_S0_iiiE8a_shared+8];
	ld.shared.f32 	%f25, [_ZZ8sgemm_v3ILj16ELj2EEvPfS0_S0_iiiE8b_shared+256];
	fma.rn.f32 	%f26, %f24, %f25, %f23;
	ld.shared.f32 	%f27, [_ZZ8sgemm_v3ILj16ELj2EEvPfS0_S0_iiiE8a_shared+12];
	ld.shared.f32 	%f28, [_ZZ8sgemm_v3ILj16ELj2EEvPfS0_S0_iiiE8b_shared+384];
	fma.rn.f32 	%f29, %f27, %f28, %f26;
	ld.shared.f32 	%f30, [_ZZ8sgemm_v3ILj16ELj2EEvPfS0_S0_iiiE8a_shared+16];
	ld.shared.f32 	%f31, [_ZZ8sgemm_v3ILj16ELj2EEvPfS0_S0_iiiE8b_shared+512];
	fma.rn.f32 	%f32, %f30, %f31, %f29;
	ld.shared.f32 	%f33, [_ZZ8sgemm_v3ILj16ELj2EEvPfS0_S0_iiiE8a_shared+20];
	ld.shared.f32 	%f34, [_ZZ8sgemm_v3ILj16ELj2EEvPfS0_S0_iiiE8b_shared+640];
	fma.rn.f32 	%f35, %f33, %f34, %f32;
	ld.shared.f32 	%f36, [_ZZ8sgemm_v3ILj16ELj2EEvPfS0_S0_iiiE8a_shared+24];
	ld.shared.f32 	%f37, [_ZZ8sgemm_v3ILj16ELj2EEvPfS0_S0_iiiE8b_shared+768];
	fma.rn.f32 	%f38, %f36, %f37, %f35;
	ld.shared.f32 	%f39, [_ZZ8sgemm_v3ILj16ELj2EEvPfS0_S0_iiiE8a_shared+28];
	ld.shared.f32 	%f40, [_ZZ8sgemm_v3ILj16ELj2EEvPfS0_S0_iiiE8b_shared+896];
	fma.rn.f32 	%f41, %f39, %f40, %f38;
	ld.shared.f32 	%f42, [_ZZ8sgemm_v3ILj16ELj2EEvPfS0_S0_iiiE8a_shared+32];
	ld.shared.f32 	%f43, [_ZZ8sgemm_v3ILj16ELj2EEvPfS0_S0_iiiE8b_shared+1024];
	fma.rn.f32 	%f44, %f42, %f43, %f41;
	ld.shared.f32 	%f45, [_ZZ8sgemm_v3ILj16ELj2EEvPfS0_S0_iiiE8a_shared+36];
	ld.shared.f32 	%f46, [_ZZ8sgemm_v3ILj16ELj2EEvPfS0_S0_iiiE8b_shared+1152];
	fma.rn.f32 	%f47, %f45, %f46, %f44;
	ld.shared.f32 	%f48, [_ZZ8sgemm_v3ILj16ELj2EEvPfS0_S0_iiiE8a_shared+40];
	ld.shared.f32 	%f49, [_ZZ8sgemm_v3ILj16ELj2EEvPfS0_S0_iiiE8b_shared+1280];
	fma.rn.f32 	%f50, %f48, %f49, %f47;
	ld.shared.f32 	%f51, [_ZZ8sgemm_v3ILj16ELj2EEvPfS0_S0_iiiE8a_shared+44];
	ld.shared.f32 	%f52, [_ZZ8sgemm_v3ILj16ELj2EEvPfS0_S0_iiiE8b_shared+1408];
	fma.rn.f32 	%f53, %f51, %f52, %f50;
	ld.shared.f32 	%f54, [_ZZ8sgemm_v3ILj16ELj2EEvPfS0_S0_iiiE8a_shared+48];
	ld.shared.f32 	%f55, [_ZZ8sgemm_v3ILj16ELj2EEvPfS0_S0_iiiE8b_shared+1536];
	fma.rn.f32 	%f56, %f54, %f55, %f53;
	ld.shared.f32 	%f57, [_ZZ8sgemm_v3ILj16ELj2EEvPfS0_S0_iiiE8a_shared+52];
	ld.shared.f32 	%f58, [_ZZ8sgemm_v3ILj16ELj2EEvPfS0_S0_iiiE8b_shared+1664];
	fma.rn.f32 	%f59, %f57, %f58, %f56;
	ld.shared.f32 	%f60, [_ZZ8sgemm_v3ILj16ELj2EEvPfS0_S0_iiiE8a_shared+56];
	ld.shared.f32 	%f61, [_ZZ8sgemm_v3ILj16ELj2EEvPfS0_S0_iiiE8b_shared+1792];
	fma.rn.f32 	%f62, %f60, %f61, %f59;
	ld.shared.f32 	%f63, [_ZZ8sgemm_v3ILj16ELj2EEvPfS0_S0_iiiE8a_shared+60];
	ld.shared.f32 	%f64, [_ZZ8sgemm_v3ILj16ELj2EEvPfS0_S0_iiiE8b_shared+1920];
	fma.rn.f32 	%f145, %f63, %f64, %f62;
	ld.shared.f32 	%f65, [_ZZ8sgemm_v3ILj16ELj2EEvPfS0_S0_iiiE8b_shared+4];
	fma.rn.f32 	%f66, %f18, %f65, %f144;
	ld.shared.f32 	%f67, [_ZZ8sgemm_v3ILj16ELj2EEvPfS0_S0_iiiE8b_shared+132];
	fma.rn.f32 	%f68, %f21, %f67, %f66;
	ld.shared.f32 	%f69, [_ZZ8sgemm_v3ILj16ELj2EEvPfS0_S0_iiiE8b_shared+260];
	fma.rn.f32 	%f70, %f24, %f69, %f68;
	ld.shared.f32 	%f71, [_ZZ8sgemm_v3ILj16ELj2EEvPfS0_S0_iiiE8b_shared+388];
	fma.rn.f32 	%f72, %f27, %f71, %f70;
	ld.shared.f32 	%f73, [_ZZ8sgemm_v3ILj16ELj2EEvPfS0_S0_iiiE8b_shared+516];
	fma.rn.f32 	%f74, %f30, %f73, %f72;
	ld.shared.f32 	%f75, [_ZZ8sgemm_v3ILj16ELj2EEvPfS0_S0_iiiE8b_shared+644];
	fma.rn.f32 	%f76, %f33, %f75, %f74;
	ld.shared.f32 	%f77, [_ZZ8sgemm_v3ILj16ELj2EEvPfS0_S0_iiiE8b_shared+772];
	fma.rn.f32 	%f78, %f36, %f77, %f76;
	ld.shared.f32 	%f79, [_ZZ8sgemm_v3ILj16ELj2EEvPfS0_S0_iiiE8b_shared+900];
	fma.rn.f32 	%f80, %f39, %f79, %f78;
	ld.shared.f32 	%f81, [_ZZ8sgemm_v3ILj16ELj2EEvPfS0_S0_iiiE8b_shared+1028];
	fma.rn.f32 	%f82, %f42, %f81, %f80;
	ld.shared.f32 	%f83, [_ZZ8sgemm_v3ILj16ELj2EEvPfS0_S0_iiiE8b_shared+1156];
	fma.rn.f32 	%f84, %f45, %f83, %f82;
	ld.shared.f32 	%f85, [_ZZ8sgemm_v3ILj16ELj2EEvPfS0_S0_iiiE8b_shared+1284];
	fma.rn.f32 	%f86, %f48, %f85, %f84;
	ld.shared.f32 	%f87, [_ZZ8sgemm_v3ILj16ELj2EEvPfS0_S0_iiiE8b_shared+1412];
	fma.rn.f32 	%f88, %f51, %f87, %f86;
	ld.shared.f32 	%f89, [_ZZ8sgemm_v3ILj16ELj2EEvPfS0_S0_iiiE8b_shared+1540];
	fma.rn.f32 	%f90, %f54, %f89, %f88;
	ld.shared.f32 	%f91, [_ZZ8sgemm_v3ILj16ELj2EEvPfS0_S0_iiiE8b_shared+1668];
	fma.rn.f32 	%f92, %f57, %f91, %f90;
	ld.shared.f32 	%f93, [_ZZ8sgemm_v3ILj16ELj2EEvPfS0_S0_iiiE8b_shared+1796];
	fma.rn.f32 	%f94, %f60, %f93, %f92;
	ld.shared.f32 	%f95, [_ZZ8sgemm_v3ILj16ELj2EEvPfS0_S0_iiiE8b_shared+1924];
	fma.rn.f32 	%f144, %f63, %f95, %f94;
	ld.shared.f32 	%f96, [_ZZ8sgemm_v3ILj16ELj2EEvPfS0_S0_iiiE8a_shared+128];
	fma.rn.f32 	%f97, %f96, %f19, %f143;
	ld.shared.f32 	%f98, [_ZZ8sgemm_v3ILj16ELj2EEvPfS0_S0_iiiE8a_shared+132];
	fma.rn.f32 	%f99, %f98, %f22, %f97;
	ld.shared.f32 	%f100, [_ZZ8sgemm_v3ILj16ELj2EEvPfS0_S0_iiiE8a_shared+136];
	fma.rn.f32 	%f101, %f100, %f25, %f99;
	ld.shared.f32 	%f102, [_ZZ8sgemm_v3ILj16ELj2EEvPfS0_S0_iiiE8a_shared+140];
	fma.rn.f32 	%f103, %f102, %f28, %f101;
	ld.shared.f32 	%f104, [_ZZ8sgemm_v3ILj16ELj2EEvPfS0_S0_iiiE8a_shared+144];
	fma.rn.f32 	%f105, %f104, %f31, %f103;
	ld.shared.f32 	%f106, [_ZZ8sgemm_v3ILj16ELj2EEvPfS0_S0_iiiE8a_shared+148];
	fma.rn.f32 	%f107, %f106, %f34, %f105;
	ld.shared.f32 	%f108, [_ZZ8sgemm_v3ILj16ELj2EEvPfS0_S0_iiiE8a_shared+152];
	fma.rn.f32 	%f109, %f108, %f37, %f107;
	ld.shared.f32 	%f110, [_ZZ8sgemm_v3ILj16ELj2EEvPfS0_S0_iiiE8a_shared+156];
	fma.rn.f32 	%f111, %f110, %f40, %f109;
	ld.shared.f32 	%f112, [_ZZ8sgemm_v3ILj16ELj2EEvPfS0_S0_iiiE8a_shared+160];
	fma.rn.f32 	%f113, %f112, %f43, %f111;
	ld.shared.f32 	%f114, [_ZZ8sgemm_v3ILj16ELj2EEvPfS0_S0_iiiE8a_shared+164];
	fma.rn.f32 	%f115, %f114, %f46, %f113;
	ld.shared.f32 	%f116, [_ZZ8sgemm_v3ILj16ELj2EEvPfS0_S0_iiiE8a_shared+168];
	fma.rn.f32 	%f117, %f116, %f49, %f115;
	ld.shared.f32 	%f118, [_ZZ8sgemm_v3ILj16ELj2EEvPfS0_S0_iiiE8a_shared+172];
	fma.rn.f32 	%f119, %f118, %f52, %f117;
	ld.shared.f32 	%f120, [_ZZ8sgemm_v3ILj16ELj2EEvPfS0_S0_iiiE8a_shared+176];
	fma.rn.f32 	%f121, %f120, %f55, %f119;
	ld.shared.f32 	%f122, [_ZZ8sgemm_v3ILj16ELj2EEvPfS0_S0_iiiE8a_shared+180];
	fma.rn.f32 	%f123, %f122, %f58, %f121;
	ld.shared.f32 	%f124, [_ZZ8sgemm_v3ILj16ELj2EEvPfS0_S0_iiiE8a_shared+184];
	fma.rn.f32 	%f125, %f124, %f61, %f123;
	ld.shared.f32 	%f126, [_ZZ8sgemm_v3ILj16ELj2EEvPfS0_S0_iiiE8a_shared+188];
	fma.rn.f32 	%f143, %f126, %f64, %f125;
	fma.rn.f32 	%f127, %f96, %f65, %f142;
	fma.rn.f32 	%f128, %f98, %f67, %f127;
	fma.rn.f32 	%f129, %f100, %f69, %f128;
	fma.rn.f32 	%f130, %f102, %f71, %f129;
	fma.rn.f32 	%f131, %f104, %f73, %f130;
	fma.rn.f32 	%f132, %f106, %f75, %f131;
	fma.rn.f32 	%f133, %f108, %f77, %f132;
	fma.rn.f32 	%f134, %f110, %f79, %f133;
	fma.rn.f32 	%f135, %f112, %f81, %f134;
	fma.rn.f32 	%f136, %f114, %f83, %f135;
	fma.rn.f32 	%f137, %f116, %f85, %f136;
	fma.rn.f32 	%f138, %f118, %f87, %f137;
	fma.rn.f32 	%f139, %f120, %f89, %f138;
	fma.rn.f32 	%f140, %f122, %f91, %f139;
	fma.rn.f32 	%f141, %f124, %f93, %f140;
	fma.rn.f32 	%f142, %f126, %f95, %f141;
	bar.sync 	0;
	st.global.f32 	[%rd1], %f145;
	st.global.f32 	[%rd2], %f144;
	st.global.f32 	[%rd3], %f143;
	st.global.f32 	[%rd4], %f142;
	shl.b32 	%r50, %r36, 1;
	add.s32 	%r53, %r53, %r50;
	setp.lt.s32 	%p2, %r53, %r5;
	@%p2 bra 	$L__BB0_2;
$L__BB0_3:
	ret;

}


// ===== COMPILED SASS (sm_100) =====

	.target	sm_100

	.elftype	@"ET_EXEC"


//--------------------- .note.nv.tkinfo           --------------------------
	.section	.note.nv.tkinfo,"",@"SHT_NOTE"
	.sectionflags	@"SHF_NOTE_NV_TKINFO"
	.tkinfo
        /*0018*/ 	.word	0x00000002
        /*0030*/ 	.string	""
        /*0030*/ 	.string	"ptxas"
        /*0030*/ 	.string	"Cuda compilation tools, release 13.0, V13.0.88"
        /*0030*/ 	.string	"Build cuda_13.0.r13.0/compiler.36424714_0"
        /*0030*/ 	.string	"-arch sm_100 -m 64 "



//--------------------- .note.nv.cuinfo           --------------------------
	.section	.note.nv.cuinfo,"",@"SHT_NOTE"
	.sectionflags	@"SHF_NOTE_NV_CUINFO"
        /*0018*/ 	.short	0x0002
        /*001a*/ 	.short	0x0064
        /*001c*/ 	.short	0x0082
	.zero		2


//--------------------- .nv.info                  --------------------------
	.section	.nv.info,"",@"SHT_CUDA_INFO"
	.align	4


	//----- nvinfo : EIATTR_REGCOUNT
	.align		4
        /*0000*/ 	.byte	0x04, 0x2f
        /*0002*/ 	.short	(.L_1 - .L_0)
	.align		4
.L_0:
        /*0004*/ 	.word	index@(_Z8sgemm_v3ILj16ELj2EEvPfS0_S0_iii)
        /*0008*/ 	.word	0x00000028


	//----- nvinfo : EIATTR_FRAME_SIZE
	.align		4
.L_1:
        /*000c*/ 	.byte	0x04, 0x11
        /*000e*/ 	.short	(.L_3 - .L_2)
	.align		4
.L_2:
        /*0010*/ 	.word	index@(_Z8sgemm_v3ILj16ELj2EEvPfS0_S0_iii)
        /*0014*/ 	.word	0x00000000


	//----- nvinfo : EIATTR_MIN_STACK_SIZE
	.align		4
.L_3:
        /*0018*/ 	.byte	0x04, 0x12
        /*001a*/ 	.short	(.L_5 - .L_4)
	.align		4
.L_4:
        /*001c*/ 	.word	index@(_Z8sgemm_v3ILj16ELj2EEvPfS0_S0_iii)
        /*0020*/ 	.word	0x00000000
.L_5:


//--------------------- .nv.compat                --------------------------
	.section	.nv.compat,"",@"SHT_CUDA_COMPAT_INFO"
	.align	4
        /*0000*/ 	.byte	0x02, 0x09, 0x00, 0x00, 0x02, 0x02, 0x01, 0x00, 0x02, 0x05, 0x05, 0x00, 0x03, 0x07, 0x01, 0x01
        /*0010*/ 	.byte	0x02, 0x03, 0x00, 0x00, 0x02, 0x06, 0x01, 0x00, 0x04, 0x0b, 0x08, 0x00, 0x09, 0x00, 0x00, 0x00
        /*0020*/ 	.byte	0x00, 0x00, 0x00, 0x00


//--------------------- .nv.info._Z8sgemm_v3ILj16ELj2EEvPfS0_S0_iii --------------------------
	.section	.nv.info._Z8sgemm_v3ILj16ELj2EEvPfS0_S0_iii,"",@"SHT_CUDA_INFO"
	.sectionflags	@""
	.align	4


	//----- nvinfo : EIATTR_CUDA_API_VERSION
	.align		4
        /*0000*/ 	.byte	0x04, 0x37
        /*0002*/ 	.short	(.L_7 - .L_6)
.L_6:
        /*0004*/ 	.word	0x00000082


	//----- nvinfo : EIATTR_KPARAM_INFO
	.align		4
.L_7:
        /*0008*/ 	.byte	0x04, 0x17
        /*000a*/ 	.short	(.L_9 - .L_8)
.L_8:
        /*000c*/ 	.word	0x00000000
        /*0010*/ 	.short	0x0005
        /*0012*/ 	.short	0x0020
        /*0014*/ 	.byte	0x00, 0xf0, 0x11, 0x00


	//----- nvinfo : EIATTR_KPARAM_INFO
	.align		4
.L_9:
        /*0018*/ 	.byte	0x04, 0x17
        /*001a*/ 	.short	(.L_11 - .L_10)
.L_10:
        /*001c*/ 	.word	0x00000000
        /*0020*/ 	.short	0x0004
        /*0022*/ 	.short	0x001c
        /*0024*/ 	.byte	0x00, 0xf0, 0x11, 0x00


	//----- nvinfo : EIATTR_KPARAM_INFO
	.align		4
.L_11:
        /*0028*/ 	.byte	0x04, 0x17
        /*002a*/ 	.short	(.L_13 - .L_12)
.L_12:
        /*002c*/ 	.word	0x00000000
        /*0030*/ 	.short	0x0003
        /*0032*/ 	.short	0x0018
        /*0034*/ 	.byte	0x00, 0xf0, 0x11, 0x00


	//----- nvinfo : EIATTR_KPARAM_INFO
	.align		4
.L_13:
        /*0038*/ 	.byte	0x04, 0x17
        /*003a*/ 	.short	(.L_15 - .L_14)
.L_14:
        /*003c*/ 	.word	0x00000000
        /*0040*/ 	.short	0x0002
        /*0042*/ 	.short	0x0010
        /*0044*/ 	.byte	0x00, 0xf5, 0x21, 0x00


	//----- nvinfo : EIATTR_KPARAM_INFO
	.align		4
.L_15:
        /*0048*/ 	.byte	0x04, 0x17
        /*004a*/ 	.short	(.L_17 - .L_16)
.L_16:
        /*004c*/ 	.word	0x00000000
        /*0050*/ 	.short	0x0001
        /*0052*/ 	.short	0x0008
        /*0054*/ 	.byte	0x00, 0xf5, 0x21, 0x00


	//----- nvinfo : EIATTR_KPARAM_INFO
	.align		4
.L_17:
        /*0058*/ 	.byte	0x04, 0x17
        /*005a*/ 	.short	(.L_19 - .L_18)
.L_18:
        /*005c*/ 	.word	0x00000000
        /*0060*/ 	.short	0x0000
        /*0062*/ 	.short	0x0000
        /*0064*/ 	.byte	0x00, 0xf5, 0x21, 0x00


	//----- nvinfo : EIATTR_SPARSE_MMA_MASK
	.align		4
.L_19:
        /*0068*/ 	.byte	0x03, 0x50
        /*006a*/ 	.short	0x0000


	//----- nvinfo : EIATTR_MAXREG_COUNT
	.align		4
        /*006c*/ 	.byte	0x03, 0x1b
        /*006e*/ 	.short	0x00ff


	//----- nvinfo : EIATTR_NUM_BARRIERS
	.align		4
        /*0070*/ 	.byte	0x02, 0x4c
        /*0072*/ 	.byte	0x01
	.zero		1


	//----- nvinfo : EIATTR_MERCURY_ISA_VERSION
	.align		4
        /*0074*/ 	.byte	0x03, 0x5f
        /*0076*/ 	.short	0x0101


	//----- nvinfo : EIATTR_VRC_CTA_INIT_COUNT
	.align		4
        /*0078*/ 	.byte	0x02, 0x4a
	.zero		1
	.zero		1


	//----- nvinfo : EIATTR_EXIT_INSTR_OFFSETS
	.align		4
        /*007c*/ 	.byte	0x04, 0x1c
        /*007e*/ 	.short	(.L_21 - .L_20)


	//   ....[0]....
.L_20:
        /*0080*/ 	.word	0x00000030


	//   ....[1]....
        /*0084*/ 	.word	0x00000c40


	//----- nvinfo : EIATTR_CBANK_PARAM_SIZE
	.align		4
.L_21:
        /*0088*/ 	.byte	0x03, 0x19
        /*008a*/ 	.short	0x0024


	//----- nvinfo : EIATTR_PARAM_CBANK
	.align		4
        /*008c*/ 	.byte	0x04, 0x0a
        /*008e*/ 	.short	(.L_23 - .L_22)
	.align		4
.L_22:
        /*0090*/ 	.word	index@(.nv.constant0._Z8sgemm_v3ILj16ELj2EEvPfS0_S0_iii)
        /*0094*/ 	.short	0x0380
        /*0096*/ 	.short	0x0024


	//----- nvinfo : EIATTR_SW_WAR
	.align		4
.L_23:
        /*0098*/ 	.byte	0x04, 0x36
        /*009a*/ 	.short	(.L_25 - .L_24)
.L_24:
        /*009c*/ 	.word	0x00000008
.L_25:


//--------------------- .nv.callgraph             --------------------------
	.section	.nv.callgraph,"",@"SHT_CUDA_CALLGRAPH"
	.align	4
	.sectionentsize	8
	.align		4
        /*0000*/ 	.word	0x00000000
	.align		4
        /*0004*/ 	.word	0xffffffff
	.align		4
        /*0008*/ 	.word	0x00000000
	.align		4
        /*000c*/ 	.word	0xfffffffe
	.align		4
        /*0010*/ 	.word	0x00000000
	.align		4
        /*0014*/ 	.word	0xfffffffd
	.align		4
        /*0018*/ 	.word	0x00000000
	.align		4
        /*001c*/ 	.word	0xfffffffc


//--------------------- .text._Z8sgemm_v3ILj16ELj2EEvPfS0_S0_iii --------------------------
	.section	.text._Z8sgemm_v3ILj16ELj2EEvPfS0_S0_iii,"ax",@progbits
	.align	128
        .global         _Z8sgemm_v3ILj16ELj2EEvPfS0_S0_iii
        .type           _Z8sgemm_v3ILj16ELj2EEvPfS0_S0_iii,@function
        .size           _Z8sgemm_v3ILj16ELj2EEvPfS0_S0_iii,(.L_x_2 - _Z8sgemm_v3ILj16ELj2EEvPfS0_S0_iii)
        .other          _Z8sgemm_v3ILj16ELj2EEvPfS0_S0_iii,@"STO_CUDA_ENTRY STV_DEFAULT"
_Z8sgemm_v3ILj16ELj2EEvPfS0_S0_iii:
.text._Z8sgemm_v3ILj16ELj2EEvPfS0_S0_iii:
[----:B------:R-:W-:Y:S08]  /*0000*/  LDC R1, c[0x0][0x37c] ;  /* 0x0000df00ff017b82 */ /* 0x000ff00000000800 */
[----:B------:R-:W0:Y:S02]  /*0010*/  LDC R0, c[0x0][0x3a0] ;  /* 0x0000e800ff007b82 */ /* 0x000e240000000800 */
[----:B0-----:R-:W-:-:S13]  /*0020*/  ISETP.GE.AND P0, PT, R0, 0x1, PT ;  /* 0x000000010000780c */ /* 0x001fda0003f06270 */
[----:B------:R-:W-:Y:S05]  /*0030*/  @!P0 EXIT ;  /* 0x000000000000894d */ /* 0x000fea0003800000 */
[----:B------:R-:W0:Y:S01]  /*0040*/  S2R R6, SR_TID.X ;  /* 0x0000000000067919 */ /* 0x000e220000002100 */
[----:B------:R-:W0:Y:S01]  /*0050*/  S2UR UR7, SR_CTAID.X ;  /* 0x00000000000779c3 */ /* 0x000e220000002500 */
[----:B------:R-:W1:Y:S01]  /*0060*/  LDCU.64 UR8, c[0x0][0x358] ;  /* 0x00006b00ff0877ac */ /* 0x000e620008000a00 */
[----:B------:R-:W2:Y:S01]  /*0070*/  S2R R2, SR_CTAID.Y ;  /* 0x0000000000027919 */ /* 0x000ea20000002600 */
[----:B------:R-:W3:Y:S01]  /*0080*/  LDCU.128 UR12, c[0x0][0x380] ;  /* 0x00007000ff0c77ac */ /* 0x000ee20008000c00 */
[----:B------:R-:W2:Y:S04]  /*0090*/  S2R R3, SR_TID.Y ;  /* 0x0000000000037919 */ /* 0x000ea80000002200 */
[----:B------:R-:W0:Y:S01]  /*00a0*/  LDC R7, c[0x0][0x360] ;  /* 0x0000d800ff077b82 */ /* 0x000e220000000800 */
[----:B------:R-:W2:Y:S07]  /*00b0*/  LDCU UR4, c[0x0][0x364] ;  /* 0x00006c80ff0477ac */ /* 0x000eae0008000800 */
[----:B------:R-:W4:Y:S08]  /*00c0*/  LDC R4, c[0x0][0x39c] ;  /* 0x0000e700ff047b82 */ /* 0x000f300000000800 */
[----:B------:R-:W5:Y:S01]  /*00d0*/  LDC.64 R20, c[0x0][0x390] ;  /* 0x0000e400ff147b82 */ /* 0x000f620000000a00 */
[----:B0-----:R-:W-:-:S02]  /*00e0*/  IMAD R7, R7, UR7, R6 ;  /* 0x0000000707077c24 */ /* 0x001fc4000f8e0206 */
[----:B--2---:R-:W-:-:S04]  /*00f0*/  IMAD R5, R2, UR4, R3 ;  /* 0x0000000402057c24 */ /* 0x004fc8000f8e0203 */
[----:B----4-:R-:W-:Y:S02]  /*0100*/  IMAD R5, R5, R4, R7 ;  /* 0x0000000405057224 */ /* 0x010fe400078e0207 */
[----:B------:R-:W-:-:S03]  /*0110*/  HFMA2 R7, -RZ, RZ, 0, 0 ;  /* 0x00000000ff077431 */ /* 0x000fc600000001ff */
[C---:B------:R-:W-:Y:S02]  /*0120*/  IADD3 R33, PT, PT, R5.reuse, 0x10, RZ ;  /* 0x0000001005217810 */ /* 0x040fe40007ffe0ff */
[----:B------:R-:W-:Y:S02]  /*0130*/  IADD3 R31, PT, PT, R5, 0x11, RZ ;  /* 0x00000011051f7810 */ /* 0x000fe40007ffe0ff */
[----:B------:R-:W-:Y:S01]  /*0140*/  LEA R29, R4, R33, 0x4 ;  /* 0x00000021041d7211 */ /* 0x000fe200078e20ff */
[----:B-----5:R-:W-:-:S03]  /*0150*/  IMAD.WIDE.U32 R32, R33, 0x4, R20 ;  /* 0x0000000421207825 */ /* 0x020fc600078e0014 */
[----:B------:R-:W-:Y:S01]  /*0160*/  IADD3 R5, PT, PT, R29, 0x1, RZ ;  /* 0x000000011d057810 */ /* 0x000fe20007ffe0ff */
[----:B------:R-:W-:-:S04]  /*0170*/  IMAD.WIDE.U32 R30, R31, 0x4, R20 ;  /* 0x000000041f1e7825 */ /* 0x000fc800078e0014 */
[----:B------:R-:W-:-:S04]  /*0180*/  IMAD.WIDE.U32 R28, R29, 0x4, R20 ;  /* 0x000000041d1c7825 */ /* 0x000fc800078e0014 */
[----:B-1-3--:R-:W-:-:S07]  /*0190*/  IMAD.WIDE.U32 R20, R5, 0x4, R20 ;  /* 0x0000000405147825 */ /* 0x00afce00078e0014 */
.L_x_0:
[----:B0-----:R-:W0:Y:S01]  /*01a0*/  LDCU UR4, c[0x0][0x364] ;  /* 0x00006c80ff0477ac */ /* 0x001e220008000800 */
[----:B------:R-:W1:Y:S01]  /*01b0*/  LDC R5, c[0x0][0x360] ;  /* 0x0000d800ff057b82 */ /* 0x000e620000000800 */
[----:B------:R-:W-:-:S05]  /*01c0*/  IMAD R15, R3, R4, R7 ;  /* 0x00000004030f7224 */ /* 0x000fca00078e0207 */
[----:B------:R-:W-:-:S04]  /*01d0*/  LEA R25, R4, R15, 0x4 ;  /* 0x0000000f04197211 */ /* 0x000fc800078e20ff */
[----:B------:R-:W-:Y:S01]  /*01e0*/  IADD3 R24, PT, PT, R25, 0x10, RZ ;  /* 0x0000001019187810 */ /* 0x000fe20007ffe0ff */
[----:B0-----:R-:W-:-:S04]  /*01f0*/  IMAD R9, R2, UR4, R3 ;  /* 0x0000000402097c24 */ /* 0x001fc8000f8e0203 */
[----:B------:R-:W-:Y:S01]  /*0200*/  IMAD R11, R2, UR4, R9 ;  /* 0x00000004020b7c24 */ /* 0x000fe2000f8e0209 */
[----:B------:R-:W-:-:S03]  /*0210*/  IADD3 R9, PT, PT, R6, R7, RZ ;  /* 0x0000000706097210 */ /* 0x000fc60007ffe0ff */
[----:B------:R-:W-:Y:S01]  /*0220*/  IMAD R14, R11, R0, RZ ;  /* 0x000000000b0e7224 */ /* 0x000fe200078e02ff */
[----:B------:R-:W-:Y:S02]  /*0230*/  LEA R13, R0, R9, 0x4 ;  /* 0x00000009000d7211 */ /* 0x000fe400078e20ff */
[C---:B------:R-:W-:Y:S02]  /*0240*/  IADD3 R11, PT, PT, R9.reuse, 0x10, RZ ;  /* 0x00000010090b7810 */ /* 0x040fe40007ffe0ff */
[----:B------:R-:W-:Y:S02]  /*0250*/  IADD3 R10, P1, PT, R9, R14, RZ ;  /* 0x0000000e090a7210 */ /* 0x000fe40007f3e0ff */
[----:B------:R-:W-:Y:S02]  /*0260*/  IADD3 R9, PT, PT, R13, 0x10, RZ ;  /* 0x000000100d097810 */ /* 0x000fe40007ffe0ff */
[C---:B------:R-:W-:Y:S02]  /*0270*/  IADD3 R8, P0, PT, R14.reuse, R13, RZ ;  /* 0x0000000d0e087210 */ /* 0x040fe40007f1e0ff */
[----:B------:R-:W-:-:S02]  /*0280*/  IADD3 R11, P3, PT, R14, R11, RZ ;  /* 0x0000000b0e0b7210 */ /* 0x000fc40007f7e0ff */
[----:B------:R-:W-:Y:S02]  /*0290*/  IADD3.X R13, PT, PT, RZ, RZ, RZ, P1, !PT ;  /* 0x000000ffff0d7210 */ /* 0x000fe40000ffe4ff */
[----:B------:R-:W-:Y:S01]  /*02a0*/  IADD3 R14, P1, PT, R14, R9, RZ ;  /* 0x000000090e0e7210 */ /* 0x000fe20007f3e0ff */
[----:B-1----:R-:W-:Y:S01]  /*02b0*/  IMAD R9, R5, UR7, RZ ;  /* 0x0000000705097c24 */ /* 0x002fe2000f8e02ff */
[C---:B------:R-:W-:Y:S02]  /*02c0*/  LEA R18, P2, R10.reuse, UR12, 0x2 ;  /* 0x0000000c0a127c11 */ /* 0x040fe4000f8410ff */
[----:B------:R-:W-:Y:S02]  /*02d0*/  IADD3.X R12, PT, PT, RZ, RZ, RZ, P3, !PT ;  /* 0x000000ffff0c7210 */ /* 0x000fe40001ffe4ff */
[----:B------:R-:W-:Y:S02]  /*02e0*/  LEA.HI.X R19, R10, UR13, R13, 0x2, P2 ;  /* 0x0000000d0a137c11 */ /* 0x000fe400090f140d */
[----:B------:R-:W-:-:S02]  /*02f0*/  LEA R10, P2, R11, UR12, 0x2 ;  /* 0x0000000c0b0a7c11 */ /* 0x000fc4000f8410ff */
[----:B------:R-:W-:Y:S01]  /*0300*/  LEA R16, P5, R9, R6, 0x1 ;  /* 0x0000000609107211 */ /* 0x000fe200078a08ff */
[----:B------:R-:W2:Y:S01]  /*0310*/  LDG.E R18, desc[UR8][R18.64] ;  /* 0x0000000812127981 */ /* 0x000ea2000c1e1900 */
[----:B------:R-:W-:Y:S02]  /*0320*/  IADD3 R9, PT, PT, R15, 0x10, RZ ;  /* 0x000000100f097810 */ /* 0x000fe40007ffe0ff */
[----:B------:R-:W-:Y:S02]  /*0330*/  LEA.HI.X R11, R11, UR13, R12, 0x2, P2 ;  /* 0x0000000d0b0b7c11 */ /* 0x000fe400090f140c */
[-C--:B------:R-:W-:Y:S02]  /*0340*/  IADD3 R15, P6, PT, R15, R16.reuse, RZ ;  /* 0x000000100f0f7210 */ /* 0x080fe40007fde0ff */
[-C--:B------:R-:W-:Y:S01]  /*0350*/  IADD3 R9, P4, PT, R9, R16.reuse, RZ ;  /* 0x0000001009097210 */ /* 0x080fe20007f9e0ff */
[----:B------:R0:W3:Y:S01]  /*0360*/  LDG.E R26, desc[UR8][R10.64] ;  /* 0x000000080a1a7981 */ /* 0x0000e2000c1e1900 */
[----:B------:R-:W-:-:S02]  /*0370*/  IADD3 R25, P3, PT, R25, R16, RZ ;  /* 0x0000001019197210 */ /* 0x000fc40007f7e0ff */
[----:B------:R-:W-:Y:S02]  /*0380*/  IADD3 R24, P2, PT, R24, R16, RZ ;  /* 0x0000001018187210 */ /* 0x000fe40007f5e0ff */
[----:B------:R-:W-:Y:S02]  /*0390*/  IADD3.X R13, PT, PT, RZ, RZ, RZ, P0, !PT ;  /* 0x000000ffff0d7210 */ /* 0x000fe400007fe4ff */
[----:B------:R-:W-:Y:S02]  /*03a0*/  IADD3.X R17, PT, PT, RZ, RZ, RZ, P1, !PT ;  /* 0x000000ffff117210 */ /* 0x000fe40000ffe4ff */
[----:B------:R-:W-:Y:S02]  /*03b0*/  LEA R12, P0, R8, UR12, 0x2 ;  /* 0x0000000c080c7c11 */ /* 0x000fe4000f8010ff */
[----:B------:R-:W-:Y:S02]  /*03c0*/  LEA R16, P1, R14, UR12, 0x2 ;  /* 0x0000000c0e107c11 */ /* 0x000fe4000f8210ff */
[----:B------:R-:W-:-:S02]  /*03d0*/  IADD3.X R34, PT, PT, RZ, RZ, RZ, P5, !PT ;  /* 0x000000ffff227210 */ /* 0x000fc40002ffe4ff */
[----:B------:R-:W-:Y:S02]  /*03e0*/  LEA.HI.X R13, R8, UR13, R13, 0x2, P0 ;  /* 0x0000000d080d7c11 */ /* 0x000fe400080f140d */
[----:B------:R-:W-:Y:S02]  /*03f0*/  LEA.HI.X R17, R14, UR13, R17, 0x2, P1 ;  /* 0x0000000d0e117c11 */ /* 0x000fe400088f1411 */
[-C--:B------:R-:W-:Y:S01]  /*0400*/  IADD3.X R37, PT, PT, RZ, R34.reuse, RZ, P4, !PT ;  /* 0x00000022ff257210 */ /* 0x080fe200027fe4ff */
[----:B------:R1:W4:Y:S01]  /*0410*/  LDG.E R36, desc[UR8][R12.64] ;  /* 0x000000080c247981 */ /* 0x000322000c1e1900 */
[----:B------:R-:W-:Y:S02]  /*0420*/  LEA R8, P1, R9, UR14, 0x2 ;  /* 0x0000000e09087c11 */ /* 0x000fe4000f8210ff */
[----:B0-----:R-:W-:Y:S02]  /*0430*/  IADD3.X R10, PT, PT, RZ, R34, RZ, P6, !PT ;  /* 0x00000022ff0a7210 */ /* 0x001fe400037fe4ff */
[----:B------:R-:W-:-:S02]  /*0440*/  LEA R14, P0, R15, UR14, 0x2 ;  /* 0x0000000e0f0e7c11 */ /* 0x000fc4000f8010ff */
[----:B------:R-:W-:Y:S02]  /*0450*/  LEA.HI.X R9, R9, UR15, R37, 0x2, P1 ;  /* 0x0000000f09097c11 */ /* 0x000fe400088f1425 */
[----:B------:R-:W-:Y:S01]  /*0460*/  LEA.HI.X R15, R15, UR15, R10, 0x2, P0 ;  /* 0x0000000f0f0f7c11 */ /* 0x000fe200080f140a */
[----:B------:R0:W5:Y:S01]  /*0470*/  LDG.E R37, desc[UR8][R16.64] ;  /* 0x0000000810257981 */ /* 0x000162000c1e1900 */
[-C--:B------:R-:W-:Y:S02]  /*0480*/  IADD3.X R19, PT, PT, RZ, R34.reuse, RZ, P2, !PT ;  /* 0x00000022ff137210 */ /* 0x080fe400017fe4ff */
[----:B------:R-:W-:Y:S01]  /*0490*/  LEA R10, P0, R25, UR14, 0x2 ;  /* 0x0000000e190a7c11 */ /* 0x000fe2000f8010ff */
[----:B------:R-:W4:Y:S01]  /*04a0*/  LDG.E R9, desc[UR8][R8.64] ;  /* 0x0000000808097981 */ /* 0x000f22000c1e1900 */
[----:B-1----:R-:W-:Y:S02]  /*04b0*/  LEA R12, P1, R24, UR14, 0x2 ;  /* 0x0000000e180c7c11 */ /* 0x002fe4000f8210ff */
[----:B0-----:R-:W-:-:S02]  /*04c0*/  IADD3.X R16, PT, PT, RZ, R34, RZ, P3, !PT ;  /* 0x00000022ff107210 */ /* 0x001fc40001ffe4ff */
[----:B------:R-:W-:Y:S02]  /*04d0*/  LEA.HI.X R13, R24, UR15, R19, 0x2, P1 ;  /* 0x0000000f180d7c11 */ /* 0x000fe400088f1413 */
[----:B------:R-:W-:Y:S01]  /*04e0*/  LEA.HI.X R11, R25, UR15, R16, 0x2, P0 ;  /* 0x0000000f190b7c11 */ /* 0x000fe200080f1410 */
[----:B------:R-:W3:Y:S04]  /*04f0*/  LDG.E R19, desc[UR8][R14.64] ;  /* 0x000000080e137981 */ /* 0x000ee8000c1e1900 */
[----:B------:R-:W5:Y:S04]  /*0500*/  LDG.E R13, desc[UR8][R12.64] ;  /* 0x000000080c0d7981 */ /* 0x000f68000c1e1900 */
[----:B------:R-:W5:Y:S01]  /*0510*/  LDG.E R11, desc[UR8][R10.64] ;  /* 0x000000080a0b7981 */ /* 0x000f62000c1e1900 */
[----:B------:R-:W0:Y:S01]  /*0520*/  S2UR UR6, SR_CgaCtaId ;  /* 0x00000000000679c3 */ /* 0x000e220000008800 */
[----:B------:R-:W-:-:S02]  /*0530*/  UMOV UR4, 0x400 ;  /* 0x0000040000047882 */ /* 0x000fc40000000000 */
[----:B------:R-:W-:Y:S02]  /*0540*/  UIADD3 UR5, UPT, UPT, UR4, 0x1000, URZ ;  /* 0x0000100004057890 */ /* 0x000fe4000fffe0ff */
[----:B0-----:R-:W-:Y:S02]  /*0550*/  ULEA UR4, UR6, UR4, 0x18 ;  /* 0x0000000406047291 */ /* 0x001fe4000f8ec0ff */
[----:B------:R-:W-:-:S04]  /*0560*/  ULEA UR5, UR6, UR5, 0x18 ;  /* 0x0000000506057291 */ /* 0x000fc8000f8ec0ff */
[C---:B------:R-:W-:Y:S02]  /*0570*/  LEA R17, R3.reuse, UR4, 0x7 ;  /* 0x0000000403117c11 */ /* 0x040fe4000f8e38ff */
[----:B------:R-:W-:Y:S02]  /*0580*/  LEA R25, R3, UR5, 0x7 ;  /* 0x0000000503197c11 */ /* 0x000fe4000f8e38ff */
[C---:B------:R-:W-:Y:S02]  /*0590*/  LEA R34, R6.reuse, R17, 0x2 ;  /* 0x0000001106227211 */ /* 0x040fe400078e10ff */
[----:B------:R-:W-:-:S03]  /*05a0*/  LEA R24, R6, R25, 0x2 ;  /* 0x0000001906187211 */ /* 0x000fc600078e10ff */
[----:B--2---:R-:W-:Y:S04]  /*05b0*/  STS [R34], R18 ;  /* 0x0000001222007388 */ /* 0x004fe80000000800 */
[----:B---3--:R-:W-:Y:S04]  /*05c0*/  STS [R24], R19 ;  /* 0x0000001318007388 */ /* 0x008fe80000000800 */
[----:B------:R-:W-:Y:S04]  /*05d0*/  STS [R34+0x40], R26 ;  /* 0x0000401a22007388 */ /* 0x000fe80000000800 */
[----:B----4-:R-:W-:Y:S04]  /*05e0*/  STS [R24+0x40], R9 ;  /* 0x0000400918007388 */ /* 0x010fe80000000800 */
[----:B------:R-:W-:Y:S04]  /*05f0*/  STS [R34+0x800], R36 ;  /* 0x0008002422007388 */ /* 0x000fe80000000800 */
[----:B-----5:R-:W-:Y:S04]  /*0600*/  STS [R24+0x800], R11 ;  /* 0x0008000b18007388 */ /* 0x020fe80000000800 */
[----:B------:R-:W-:Y:S04]  /*0610*/  STS [R34+0x840], R37 ;  /* 0x0008402522007388 */ /* 0x000fe80000000800 */
[----:B------:R-:W-:Y:S01]  /*0620*/  STS [R24+0x840], R13 ;  /* 0x0008400d18007388 */ /* 0x000fe20000000800 */
[----:B------:R-:W-:Y:S06]  /*0630*/  BAR.SYNC.DEFER_BLOCKING 0x0 ;  /* 0x0000000000007b1d */ /* 0x000fec0000010000 */
[----:B------:R-:W-:Y:S04]  /*0640*/  LDS.64 R16, [UR4+0x1000] ;  /* 0x00100004ff107984 */ /* 0x000fe80008000a00 */
[----:B------:R-:W0:Y:S04]  /*0650*/  LDS.128 R8, [UR4] ;  /* 0x00000004ff087984 */ /* 0x000e280008000c00 */
[----:B------:R-:W1:Y:S04]  /*0660*/  LDS.128 R12, [UR4+0x80] ;  /* 0x00008004ff0c7984 */ /* 0x000e680008000c00 */
[----:B------:R-:W2:Y:S04]  /*0670*/  LDS.64 R18, [UR4+0x1080] ;  /* 0x00108004ff127984 */ /* 0x000ea80008000a00 */
[----:B------:R-:W3:Y:S01]  /*0680*/  LDS.64 R24, [UR4+0x1100] ;  /* 0x00110004ff187984 */ /* 0x000ee20008000a00 */
[C---:B0-----:R-:W-:Y:S01]  /*0690*/  FFMA R26, R8.reuse, R16, R23 ;  /* 0x00000010081a7223 */ /* 0x041fe20000000017 */
[----:B------:R-:W-:-:S02]  /*06a0*/  FFMA R8, R8, R17, R22 ;  /* 0x0000001108087223 */ /* 0x000fc40000000016 */
[----:B------:R-:W0:Y:S01]  /*06b0*/  LDS.64 R22, [UR4+0x1180] ;  /* 0x00118004ff167984 */ /* 0x000e220008000a00 */
[----:B-1----:R-:W-:Y:S01]  /*06c0*/  FFMA R16, R16, R12, R27 ;  /* 0x0000000c10107223 */ /* 0x002fe2000000001b */
[----:B------:R-:W-:Y:S01]  /*06d0*/  FFMA R12, R12, R17, R35 ;  /* 0x000000110c0c7223 */ /* 0x000fe20000000023 */
[C---:B--2---:R-:W-:Y:S01]  /*06e0*/  FFMA R27, R18.reuse, R9, R26 ;  /* 0x00000009121b7223 */ /* 0x044fe2000000001a */
[----:B------:R-:W-:Y:S01]  /*06f0*/  FFMA R9, R9, R19, R8 ;  /* 0x0000001309097223 */ /* 0x000fe20000000008 */
[-C--:B------:R-:W-:Y:S01]  /*0700*/  FFMA R35, R18, R13.reuse, R16 ;  /* 0x0000000d12237223 */ /* 0x080fe20000000010 */
[----:B------:R-:W-:Y:S01]  /*0710*/  FFMA R8, R19, R13, R12 ;  /* 0x0000000d13087223 */ /* 0x000fe2000000000c */
[----:B---3--:R-:W-:Y:S01]  /*0720*/  FFMA R27, R24, R10, R27 ;  /* 0x0000000a181b7223 */ /* 0x008fe2000000001b */
[----:B------:R-:W-:Y:S01]  /*0730*/  FFMA R26, R10, R25, R9 ;  /* 0x000000190a1a7223 */ /* 0x000fe20000000009 */
[-C--:B------:R-:W-:Y:S01]  /*0740*/  FFMA R24, R24, R14.reuse, R35 ;  /* 0x0000000e18187223 */ /* 0x080fe20000000023 */
[----:B------:R-:W-:Y:S01]  /*0750*/  LDS.64 R12, [UR4+0x1200] ;  /* 0x00120004ff0c7984 */ /* 0x000fe20008000a00 */
[----:B------:R-:W-:-:S03]  /*0760*/  FFMA R14, R25, R14, R8 ;  /* 0x0000000e190e7223 */ /* 0x000fc60000000008 */
[----:B------:R-:W1:Y:S01]  /*0770*/  LDS.128 R16, [UR4+0x10] ;  /* 0x00001004ff107984 */ /* 0x000e620008000c00 */
[C---:B0-----:R-:W-:Y:S01]  /*0780*/  FFMA R35, R22.reuse, R11, R27 ;  /* 0x0000000b16237223 */ /* 0x041fe2000000001b */
[----:B------:R-:W-:Y:S02]  /*0790*/  FFMA R26, R11, R23, R26 ;  /* 0x000000170b1a7223 */ /* 0x000fe4000000001a */
[----:B------:R-:W0:Y:S01]  /*07a0*/  LDS.128 R8, [UR4+0x90] ;  /* 0x00009004ff087984 */ /* 0x000e220008000c00 */
[-C--:B------:R-:W-:Y:S01]  /*07b0*/  FFMA R27, R22, R15.reuse, R24 ;  /* 0x0000000f161b7223 */ /* 0x080fe20000000018 */
[----:B------:R-:W-:Y:S02]  /*07c0*/  FFMA R37, R23, R15, R14 ;  /* 0x0000000f17257223 */ /* 0x000fe4000000000e */
[----:B------:R-:W2:Y:S04]  /*07d0*/  LDS.64 R14, [UR4+0x1280] ;  /* 0x00128004ff0e7984 */ /* 0x000ea80008000a00 */
[----:B------:R-:W3:Y:S04]  /*07e0*/  LDS.64 R24, [UR4+0x1300] ;  /* 0x00130004ff187984 */ /* 0x000ee80008000a00 */
[----:B------:R-:W4:Y:S01]  /*07f0*/  LDS.64 R22, [UR4+0x1380] ;  /* 0x00138004ff167984 */ /* 0x000f220008000a00 */
[C---:B-1----:R-:W-:Y:S01]  /*0800*/  FFMA R35, R16.reuse, R12, R35 ;  /* 0x0000000c10237223 */ /* 0x042fe20000000023 */
[-C--:B------:R-:W-:Y:S01]  /*0810*/  FFMA R26, R16, R13.reuse, R26 ;  /* 0x0000000d101a7223 */ /* 0x080fe2000000001a */
[----:B0-----:R-:W-:Y:S01]  /*0820*/  FFMA R12, R12, R8, R27 ;  /* 0x000000080c0c7223 */ /* 0x001fe2000000001b */
[----:B------:R-:W-:Y:S01]  /*0830*/  FFMA R8, R8, R13, R37 ;  /* 0x0000000d08087223 */ /* 0x000fe20000000025 */
[C---:B--2---:R-:W-:Y:S01]  /*0840*/  FFMA R35, R14.reuse, R17, R35 ;  /* 0x000000110e237223 */ /* 0x044fe20000000023 */
[----:B------:R-:W-:Y:S01]  /*0850*/  FFMA R17, R17, R15, R26 ;  /* 0x0000000f11117223 */ /* 0x000fe2000000001a */
[-C--:B------:R-:W-:Y:S01]  /*0860*/  FFMA R27, R14, R9.reuse, R12 ;  /* 0x000000090e1b7223 */ /* 0x080fe2000000000c */
[----:B------:R-:W-:-:S02]  /*0870*/  FFMA R16, R15, R9, R8 ;  /* 0x000000090f107223 */ /* 0x000fc40000000008 */
[----:B------:R-:W-:Y:S01]  /*0880*/  LDS.64 R8, [UR4+0x1400] ;  /* 0x00140004ff087984 */ /* 0x000fe20008000a00 */
[----:B---3--:R-:W-:-:S03]  /*0890*/  FFMA R35, R24, R18, R35 ;  /* 0x0000001218237223 */ /* 0x008fc60000000023 */
[----:B------:R-:W0:Y:S01]  /*08a0*/  LDS.128 R12, [UR4+0x20] ;  /* 0x00002004ff0c7984 */ /* 0x000e220008000c00 */
[----:B------:R-:W-:Y:S01]  /*08b0*/  FFMA R18, R18, R25, R17 ;  /* 0x0000001912127223 */ /* 0x000fe20000000011 */
[-C--:B------:R-:W-:Y:S01]  /*08c0*/  FFMA R27, R24, R10.reuse, R27 ;  /* 0x0000000a181b7223 */ /* 0x080fe2000000001b */
[----:B------:R-:W-:Y:S01]  /*08d0*/  FFMA R10, R25, R10, R16 ;  /* 0x0000000a190a7223 */ /* 0x000fe20000000010 */
[C---:B----4-:R-:W-:Y:S01]  /*08e0*/  FFMA R37, R22.reuse, R19, R35 ;  /* 0x0000001316257223 */ /* 0x050fe20000000023 */
[----:B------:R-:W-:Y:S01]  /*08f0*/  FFMA R26, R19, R23, R18 ;  /* 0x00000017131a7223 */ /* 0x000fe20000000012 */
[----:B------:R-:W-:Y:S04]  /*0900*/  LDS.64 R24, [UR4+0x1480] ;  /* 0x00148004ff187984 */ /* 0x000fe80008000a00 */
[----:B------:R-:W1:Y:S01]  /*0910*/  LDS.128 R16, [UR4+0xa0] ;  /* 0x0000a004ff107984 */ /* 0x000e620008000c00 */
[-C--:B------:R-:W-:Y:S01]  /*0920*/  FFMA R35, R22, R11.reuse, R27 ;  /* 0x0000000b16237223 */ /* 0x080fe2000000001b */
[----:B------:R-:W-:-:S02]  /*0930*/  FFMA R11, R23, R11, R10 ;  /* 0x0000000b170b7223 */ /* 0x000fc4000000000a */
[----:B------:R-:W-:Y:S01]  /*0940*/  LDS.64 R22, [UR4+0x1580] ;  /* 0x00158004ff167984 */ /* 0x000fe20008000a00 */
[C---:B0-----:R-:W-:Y:S01]  /*0950*/  FFMA R37, R12.reuse, R8, R37 ;  /* 0x000000080c257223 */ /* 0x041fe20000000025 */
[-C--:B------:R-:W-:Y:S02]  /*0960*/  FFMA R12, R12, R9.reuse, R26 ;  /* 0x000000090c0c7223 */ /* 0x080fe4000000001a */
[----:B------:R-:W0:Y:S01]  /*0970*/  LDS.64 R26, [UR4+0x1500] ;  /* 0x00150004ff1a7984 */ /* 0x000e220008000a00 */
[----:B-1----:R-:W-:Y:S01]  /*0980*/  FFMA R8, R8, R16, R35 ;  /* 0x0000001008087223 */ /* 0x002fe20000000023 */
[----:B------:R-:W-:Y:S01]  /*0990*/  FFMA R16, R16, R9, R11 ;  /* 0x0000000910107223 */ /* 0x000fe2000000000b */
[C---:B------:R-:W-:Y:S01]  /*09a0*/  FFMA R35, R24.reuse, R13, R37 ;  /* 0x0000000d18237223 */ /* 0x040fe20000000025 */
[----:B------:R-:W-:Y:S01]  /*09b0*/  FFMA R13, R13, R25, R12 ;  /* 0x000000190d0d7223 */ /* 0x000fe2000000000c */
[-C--:B------:R-:W-:Y:S01]  /*09c0*/  FFMA R37, R24, R17.reuse, R8 ;  /* 0x0000001118257223 */ /* 0x080fe20000000008 */
[----:B------:R-:W-:Y:S01]  /*09d0*/  FFMA R12, R25, R17, R16 ;  /* 0x00000011190c7223 */ /* 0x000fe20000000010 */
[----:B------:R-:W-:Y:S04]  /*09e0*/  LDS.128 R8, [UR4+0x30] ;  /* 0x00003004ff087984 */ /* 0x000fe80008000c00 */
[----:B------:R-:W1:Y:S01]  /*09f0*/  LDS.64 R16, [UR4+0x1600] ;  /* 0x00160004ff107984 */ /* 0x000e620008000a00 */
[----:B0-----:R-:W-:Y:S01]  /*0a00*/  FFMA R25, R26, R14, R35 ;  /* 0x0000000e1a197223 */ /* 0x001fe20000000023 */
[----:B------:R-:W-:Y:S01]  /*0a10*/  FFMA R14, R14, R27, R13 ;  /* 0x0000001b0e0e7223 */ /* 0x000fe2000000000d */
[-C--:B------:R-:W-:Y:S01]  /*0a20*/  FFMA R26, R26, R18.reuse, R37 ;  /* 0x000000121a1a7223 */ /* 0x080fe20000000025 */
[----:B------:R-:W-:Y:S01]  /*0a30*/  FFMA R18, R27, R18, R12 ;  /* 0x000000121b127223 */ /* 0x000fe2000000000c */
[C---:B------:R-:W-:Y:S01]  /*0a40*/  FFMA R25, R22.reuse, R15, R25 ;  /* 0x0000000f16197223 */ /* 0x040fe20000000019 */
[----:B------:R-:W-:Y:S01]  /*0a50*/  FFMA R24, R15, R23, R14 ;  /* 0x000000170f187223 */ /* 0x000fe2000000000e */
[-C--:B------:R-:W-:Y:S01]  /*0a60*/  FFMA R27, R22, R19.reuse, R26 ;  /* 0x00000013161b7223 */ /* 0x080fe2000000001a */
[----:B------:R-:W0:Y:S01]  /*0a70*/  LDS.128 R12, [UR4+0xb0] ;  /* 0x0000b004ff0c7984 */ /* 0x000e220008000c00 */
[----:B------:R-:W-:-:S03]  /*0a80*/  FFMA R35, R23, R19, R18 ;  /* 0x0000001317237223 */ /* 0x000fc60000000012 */
[----:B------:R-:W2:Y:S04]  /*0a90*/  LDS.64 R18, [UR4+0x1680] ;  /* 0x00168004ff127984 */ /* 0x000ea80008000a00 */
[----:B------:R-:W3:Y:S01]  /*0aa0*/  LDS.64 R22, [UR4+0x1700] ;  /* 0x00170004ff167984 */ /* 0x000ee20008000a00 */
[C---:B-1----:R-:W-:Y:S01]  /*0ab0*/  FFMA R37, R8.reuse, R16, R25 ;  /* 0x0000001008257223 */ /* 0x042fe20000000019 */
[----:B------:R-:W-:Y:S02]  /*0ac0*/  FFMA R8, R8, R17, R24 ;  /* 0x0000001108087223 */ /* 0x000fe40000000018 */
[----:B------:R-:W1:Y:S01]  /*0ad0*/  LDS.64 R24, [UR4+0x1780] ;  /* 0x00178004ff187984 */ /* 0x000e620008000a00 */
[----:B------:R-:W-:Y:S01]  /*0ae0*/  LEA R7, R5, R7, 0x1 ;  /* 0x0000000705077211 */ /* 0x000fe200078e08ff */
[----:B------:R-:W-:Y:S03]  /*0af0*/  BAR.SYNC.DEFER_BLOCKING 0x0 ;  /* 0x0000000000007b1d */ /* 0x000fe60000010000 */
[----:B------:R-:W-:Y:S01]  /*0b00*/  ISETP.GE.AND P0, PT, R7, R0, PT ;  /* 0x000000000700720c */ /* 0x000fe20003f06270 */
[----:B0-----:R-:W-:Y:S01]  /*0b10*/  FFMA R16, R16, R12, R27 ;  /* 0x0000000c10107223 */ /* 0x001fe2000000001b */
        /* <DEDUP_REMOVED lines=8> */
[----:B------:R-:W-:Y:S01]  /*0ba0*/  FFMA R12, R23, R14, R12 ;  /* 0x0000000e170c7223 */ /* 0x000fe2000000000c */
[C---:B-1----:R-:W-:Y:S01]  /*0bb0*/  FFMA R23, R24.reuse, R11, R37 ;  /* 0x0000000b18177223 */ /* 0x042fe20000000025 */
[----:B------:R-:W-:Y:S01]  /*0bc0*/  FFMA R22, R11, R25, R10 ;  /* 0x000000190b167223 */ /* 0x000fe2000000000a */
[-C--:B------:R-:W-:Y:S01]  /*0bd0*/  FFMA R27, R24, R15.reuse, R8 ;  /* 0x0000000f181b7223 */ /* 0x080fe20000000008 */
[----:B------:R-:W-:-:S02]  /*0be0*/  FFMA R35, R25, R15, R12 ;  /* 0x0000000f19237223 */ /* 0x000fc4000000000c */
[----:B------:R0:W-:Y:S04]  /*0bf0*/  STG.E desc[UR8][R32.64], R23 ;  /* 0x0000001720007986 */ /* 0x0001e8000c101908 */
[----:B------:R0:W-:Y:S04]  /*0c00*/  STG.E desc[UR8][R30.64], R22 ;  /* 0x000000161e007986 */ /* 0x0001e8000c101908 */
[----:B------:R0:W-:Y:S04]  /*0c10*/  STG.E desc[UR8][R28.64], R27 ;  /* 0x0000001b1c007986 */ /* 0x0001e8000c101908 */
[----:B------:R0:W-:Y:S01]  /*0c20*/  STG.E desc[UR8][R20.64], R35 ;  /* 0x0000002314007986 */ /* 0x0001e2000c101908 */
[----:B------:R-:W-:Y:S05]  /*0c30*/  @!P0 BRA `(.L_x_0) ;  /* 0xfffffff400588947 */ /* 0x000fea000383ffff */
[----:B------:R-:W-:Y:S05]  /*0c40*/  EXIT ;  /* 0x000000000000794d */ /* 0x000fea0003800000 */
.L_x_1:
[----:B------:R-:W-:-:S00]  /*0c50*/  BRA `(.L_x_1) ;  /* 0xfffffffc00fc7947 */ /* 0x000fc0000383ffff */
[----:B------:R-:W-:-:S00]  /*0c60*/  NOP ;  /* 0x0000000000007918 */ /* 0x000fc00000000000 */
        /* <DEDUP_REMOVED lines=9> */
.L_x_2:


//--------------------- .nv.shared._Z8sgemm_v3ILj16ELj2EEvPfS0_S0_iii --------------------------
	.section	.nv.shared._Z8sgemm_v3ILj16ELj2EEvPfS0_S0_iii,"aw",@nobits
	.sectionflags	@""
	.align	4
.nv.shared._Z8sgemm_v3ILj16ELj2EEvPfS0_S0_iii:
	.zero		9216


//--------------------- .nv.shared.reserved.0     --------------------------
	.section	.nv.shared.reserved.0,"aw",@nobits
	.weak		__nv_reservedSMEM_offset_0_alias
	.size		__nv_reservedSMEM_offset_0_alias, 0, 64
	.other		__nv_reservedSMEM_offset_0_alias,@"STO_CUDA_RESERVED_SHARED STV_DEFAULT"
__nv_reservedSMEM_offset_0_alias:
	.zero		0
	.zero		64


//--------------------- .nv.constant0._Z8sgemm_v3ILj16ELj2EEvPfS0_S0_iii --------------------------
	.section	.nv.constant0._Z8sgemm_v3ILj16ELj2EEvPfS0_S0_iii,"a",@progbits
	.sectionflags	@""
	.align	4
.nv.constant0._Z8sgemm_v3ILj16ELj2EEvPfS0_S0_iii:
	.zero		932


//--------------------- SYMBOLS --------------------------

	.type		.nv.reservedSmem.offset0,@object
	.size		.nv.reservedSmem.offset0,0x4
	.type		.nv.reservedSmem.cap,@object
	.size		.nv.reservedSmem.cap,0x4
